//
// Generated by NVIDIA NVVM Compiler
//
// Compiler Build ID: CL-36424714
// Cuda compilation tools, release 13.0, V13.0.88
// Based on NVVM 20.0.0
//

.version 9.0
.target sm_100
.address_size 64

	// .globl	_Z9init_lineiPfS_

.visible .entry _Z9init_lineiPfS_(
	.param .u32 _Z9init_lineiPfS__param_0,
	.param .u64 .ptr .align 1 _Z9init_lineiPfS__param_1,
	.param .u64 .ptr .align 1 _Z9init_lineiPfS__param_2
)
{
	.reg .pred 	%p<7>;
	.reg .b32 	%r<34>;
	.reg .b32 	%f<22>;
	.reg .b64 	%rd<18>;
	.reg .b64 	%fd<11>;

	ld.param.u32 	%r12, [_Z9init_lineiPfS__param_0];
	ld.param.u64 	%rd3, [_Z9init_lineiPfS__param_1];
	ld.param.u64 	%rd4, [_Z9init_lineiPfS__param_2];
	cvta.to.global.u64 	%rd1, %rd3;
	cvta.to.global.u64 	%rd2, %rd4;
	mov.u32 	%r13, %ctaid.x;
	mov.u32 	%r14, %ntid.x;
	mov.u32 	%r15, %tid.x;
	mad.lo.s32 	%r32, %r13, %r14, %r15;
	mov.u32 	%r16, %nctaid.x;
	mul.lo.s32 	%r2, %r14, %r16;
	setp.ge.s32 	%p1, %r32, %r12;
	@%p1 bra 	$L__BB0_7;
	add.s32 	%r17, %r12, -1;
	cvt.rn.f32.s32 	%f1, %r17;
	add.s32 	%r18, %r32, %r2;
	max.s32 	%r19, %r12, %r18;
	setp.lt.s32 	%p2, %r18, %r12;
	selp.u32 	%r20, 1, 0, %p2;
	add.s32 	%r21, %r18, %r20;
	sub.s32 	%r22, %r19, %r21;
	div.u32 	%r23, %r22, %r2;
	add.s32 	%r3, %r23, %r20;
	and.b32  	%r24, %r3, 3;
	setp.eq.s32 	%p3, %r24, 3;
	@%p3 bra 	$L__BB0_4;
	add.s32 	%r25, %r3, 1;
	and.b32  	%r26, %r25, 3;
	neg.s32 	%r30, %r26;
$L__BB0_3:
	.pragma "nounroll";
	mul.wide.s32 	%rd5, %r32, 4;
	add.s64 	%rd6, %rd1, %rd5;
	add.s64 	%rd7, %rd2, %rd5;
	cvt.rn.f32.s32 	%f2, %r32;
	div.rn.f32 	%f3, %f2, %f1;
	cvt.f64.f32 	%fd1, %f3;
	mul.f64 	%fd2, %fd1, 0d401921FB53C8D4F1;
	cvt.rn.f32.f64 	%f4, %fd2;
	sin.approx.f32 	%f5, %f4;
	st.global.f32 	[%rd7], %f5;
	st.global.f32 	[%rd6], %f5;
	add.s32 	%r32, %r32, %r2;
	add.s32 	%r30, %r30, 1;
	setp.ne.s32 	%p4, %r30, 0;
	@%p4 bra 	$L__BB0_3;
$L__BB0_4:
	setp.lt.u32 	%p5, %r3, 3;
	@%p5 bra 	$L__BB0_7;
	mul.wide.s32 	%rd11, %r2, 4;
$L__BB0_6:
	cvt.rn.f32.s32 	%f6, %r32;
	div.rn.f32 	%f7, %f6, %f1;
	cvt.f64.f32 	%fd3, %f7;
	mul.f64 	%fd4, %fd3, 0d401921FB53C8D4F1;
	cvt.rn.f32.f64 	%f8, %fd4;
	sin.approx.f32 	%f9, %f8;
	mul.wide.s32 	%rd8, %r32, 4;
	add.s64 	%rd9, %rd2, %rd8;
	st.global.f32 	[%rd9], %f9;
	add.s64 	%rd10, %rd1, %rd8;
	st.global.f32 	[%rd10], %f9;
	add.s32 	%r27, %r32, %r2;
	cvt.rn.f32.s32 	%f10, %r27;
	div.rn.f32 	%f11, %f10, %f1;
	cvt.f64.f32 	%fd5, %f11;
	mul.f64 	%fd6, %fd5, 0d401921FB53C8D4F1;
	cvt.rn.f32.f64 	%f12, %fd6;
	sin.approx.f32 	%f13, %f12;
	add.s64 	%rd12, %rd9, %rd11;
	st.global.f32 	[%rd12], %f13;
	add.s64 	%rd13, %rd10, %rd11;
	st.global.f32 	[%rd13], %f13;
	add.s32 	%r28, %r27, %r2;
	cvt.rn.f32.s32 	%f14, %r28;
	div.rn.f32 	%f15, %f14, %f1;
	cvt.f64.f32 	%fd7, %f15;
	mul.f64 	%fd8, %fd7, 0d401921FB53C8D4F1;
	cvt.rn.f32.f64 	%f16, %fd8;
	sin.approx.f32 	%f17, %f16;
	add.s64 	%rd14, %rd12, %rd11;
	st.global.f32 	[%rd14], %f17;
	add.s64 	%rd15, %rd13, %rd11;
	st.global.f32 	[%rd15], %f17;
	add.s32 	%r29, %r28, %r2;
	cvt.rn.f32.s32 	%f18, %r29;
	div.rn.f32 	%f19, %f18, %f1;
	cvt.f64.f32 	%fd9, %f19;
	mul.f64 	%fd10, %fd9, 0d401921FB53C8D4F1;
	cvt.rn.f32.f64 	%f20, %fd10;
	sin.approx.f32 	%f21, %f20;
	add.s64 	%rd16, %rd14, %rd11;
	st.global.f32 	[%rd16], %f21;
	add.s64 	%rd17, %rd15, %rd11;
	st.global.f32 	[%rd17], %f21;
	add.s32 	%r32, %r29, %r2;
	setp.lt.s32 	%p6, %r32, %r12;
	@%p6 bra 	$L__BB0_6;
$L__BB0_7:
	ret;

}
	// .globl	_Z6updateiiPfS_
.visible .entry _Z6updateiiPfS_(
	.param .u32 _Z6updateiiPfS__param_0,
	.param .u32 _Z6updateiiPfS__param_1,
	.param .u64 .ptr .align 1 _Z6updateiiPfS__param_2,
	.param .u64 .ptr .align 1 _Z6updateiiPfS__param_3
)
{
	.reg .pred 	%p<8>;
	.reg .b32 	%r<17>;
	.reg .b32 	%f<16>;
	.reg .b64 	%rd<11>;
	.reg .b64 	%fd<6>;

	ld.param.u32 	%r9, [_Z6updateiiPfS__param_0];
	ld.param.u32 	%r10, [_Z6updateiiPfS__param_1];
	ld.param.u64 	%rd3, [_Z6updateiiPfS__param_2];
	ld.param.u64 	%rd4, [_Z6updateiiPfS__param_3];
	cvta.to.global.u64 	%rd1, %rd3;
	cvta.to.global.u64 	%rd2, %rd4;
	mov.u32 	%r11, %ctaid.x;
	mov.u32 	%r1, %ntid.x;
	mov.u32 	%r12, %tid.x;
	mad.lo.s32 	%r2, %r11, %r1, %r12;
	setp.lt.s32 	%p1, %r10, 1;
	@%p1 bra 	$L__BB1_8;
	add.s32 	%r3, %r9, -1;
	mov.u32 	%r14, %nctaid.x;
	mul.lo.s32 	%r4, %r1, %r14;
	mov.b32 	%r15, 0;
$L__BB1_2:
	setp.ge.s32 	%p2, %r2, %r9;
	@%p2 bra 	$L__BB1_7;
	mov.u32 	%r16, %r2;
$L__BB1_4:
	setp.eq.s32 	%p3, %r16, 0;
	setp.eq.s32 	%p4, %r16, %r3;
	or.pred  	%p5, %p3, %p4;
	mov.f32 	%f13, 0f00000000;
	@%p5 bra 	$L__BB1_6;
	mul.wide.s32 	%rd5, %r16, 4;
	add.s64 	%rd6, %rd2, %rd5;
	ld.global.f32 	%f13, [%rd6];
	add.s64 	%rd7, %rd1, %rd5;
	ld.global.f32 	%f10, [%rd7];
	cvt.f64.f32 	%fd1, %f13;
	add.f64 	%fd2, %fd1, %fd1;
	cvt.f64.f32 	%fd3, %f10;
	sub.f64 	%fd4, %fd2, %fd3;
	fma.rn.f64 	%fd5, %fd1, 0dBFC70A3D80000000, %fd4;
	cvt.rn.f32.f64 	%f14, %fd5;
$L__BB1_6:
	mul.wide.s32 	%rd8, %r16, 4;
	add.s64 	%rd9, %rd2, %rd8;
	add.s64 	%rd10, %rd1, %rd8;
	st.global.f32 	[%rd10], %f13;
	st.global.f32 	[%rd9], %f14;
	add.s32 	%r16, %r16, %r4;
	setp.lt.s32 	%p6, %r16, %r9;
	@%p6 bra 	$L__BB1_4;
$L__BB1_7:
	add.s32 	%r15, %r15, 1;
	setp.ne.s32 	%p7, %r15, %r10;
	@%p7 bra 	$L__BB1_2;
$L__BB1_8:
	ret;

}


// ===== COMPILED SASS (sm_100) =====

	.target	sm_100

	.elftype	@"ET_EXEC"


//--------------------- .note.nv.tkinfo           --------------------------
	.section	.note.nv.tkinfo,"",@"SHT_NOTE"
	.sectionflags	@"SHF_NOTE_NV_TKINFO"
	.tkinfo
        /*0018*/ 	.word	0x00000002
        /*0030*/ 	.string	""
        /*0030*/ 	.string	"ptxas"
        /*0030*/ 	.string	"Cuda compilation tools, release 13.0, V13.0.88"
        /*0030*/ 	.string	"Build cuda_13.0.r13.0/compiler.36424714_0"
        /*0030*/ 	.string	"-arch sm_100 -m 64 "



//--------------------- .note.nv.cuinfo           --------------------------
	.section	.note.nv.cuinfo,"",@"SHT_NOTE"
	.sectionflags	@"SHF_NOTE_NV_CUINFO"
        /*0018*/ 	.short	0x0002
        /*001a*/ 	.short	0x0064
        /*001c*/ 	.short	0x0082
	.zero		2


//--------------------- .nv.info                  --------------------------
	.section	.nv.info,"",@"SHT_CUDA_INFO"
	.align	4


	//----- nvinfo : EIATTR_REGCOUNT
	.align		4
        /*0000*/ 	.byte	0x04, 0x2f
        /*0002*/ 	.short	(.L_1 - .L_0)
	.align		4
.L_0:
        /*0004*/ 	.word	index@(_Z9init_lineiPfS_)
        /*0008*/ 	.word	0x0000001a


	//----- nvinfo : EIATTR_FRAME_SIZE
	.align		4
.L_1:
        /*000c*/ 	.byte	0x04, 0x11
        /*000e*/ 	.short	(.L_3 - .L_2)
	.align		4
.L_2:
        /*0010*/ 	.word	index@($__internal_0_$__cuda_sm3x_div_rn_noftz_f32_slowpath)
        /*0014*/ 	.word	0x00000000


	//----- nvinfo : EIATTR_FRAME_SIZE
	.align		4
.L_3:
        /*0018*/ 	.byte	0x04, 0x11
        /*001a*/ 	.short	(.L_5 - .L_4)
	.align		4
.L_4:
        /*001c*/ 	.word	index@(_Z9init_lineiPfS_)
        /*0020*/ 	.word	0x00000000


	//----- nvinfo : EIATTR_REGCOUNT
	.align		4
.L_5:
        /*0024*/ 	.byte	0x04, 0x2f
        /*0026*/ 	.short	(.L_7 - .L_6)
	.align		4
.L_6:
        /*0028*/ 	.word	index@(_Z6updateiiPfS_)
        /*002c*/ 	.word	0x00000018


	//----- nvinfo : EIATTR_FRAME_SIZE
	.align		4
.L_7:
        /*0030*/ 	.byte	0x04, 0x11
        /*0032*/ 	.short	(.L_9 - .L_8)
	.align		4
.L_8:
        /*0034*/ 	.word	index@(_Z6updateiiPfS_)
        /*0038*/ 	.word	0x00000000


	//----- nvinfo : EIATTR_MIN_STACK_SIZE
	.align		4
.L_9:
        /*003c*/ 	.byte	0x04, 0x12
        /*003e*/ 	.short	(.L_11 - .L_10)
	.align		4
.L_10:
        /*0040*/ 	.word	index@(_Z6updateiiPfS_)
        /*0044*/ 	.word	0x00000000


	//----- nvinfo : EIATTR_MIN_STACK_SIZE
	.align		4
.L_11:
        /*0048*/ 	.byte	0x04, 0x12
        /*004a*/ 	.short	(.L_13 - .L_12)
	.align		4
.L_12:
        /*004c*/ 	.word	index@(_Z9init_lineiPfS_)
        /*0050*/ 	.word	0x00000000
.L_13:


//--------------------- .nv.compat                --------------------------
	.section	.nv.compat,"",@"SHT_CUDA_COMPAT_INFO"
	.align	4
        /*0000*/ 	.byte	0x02, 0x09, 0x00, 0x00, 0x02, 0x02, 0x01, 0x00, 0x02, 0x05, 0x05, 0x00, 0x03, 0x07, 0x01, 0x01
        /*0010*/ 	.byte	0x02, 0x03, 0x00, 0x00, 0x02, 0x06, 0x01, 0x00, 0x04, 0x0b, 0x08, 0x00, 0x01, 0x00, 0x00, 0x00
        /*0020*/ 	.byte	0x00, 0x00, 0x00, 0x00


//--------------------- .nv.info._Z6updateiiPfS_  --------------------------
	.section	.nv.info._Z6updateiiPfS_,"",@"SHT_CUDA_INFO"
	.sectionflags	@""
	.align	4


	//----- nvinfo : EIATTR_CUDA_API_VERSION
	.align		4
        /*0000*/ 	.byte	0x04, 0x37
        /*0002*/ 	.short	(.L_15 - .L_14)
.L_14:
        /*0004*/ 	.word	0x00000082


	//----- nvinfo : EIATTR_KPARAM_INFO
	.align		4
.L_15:
        /*0008*/ 	.byte	0x04, 0x17
        /*000a*/ 	.short	(.L_17 - .L_16)
.L_16:
        /*000c*/ 	.word	0x00000000
        /*0010*/ 	.short	0x0003
        /*0012*/ 	.short	0x0010
        /*0014*/ 	.byte	0x00, 0xf5, 0x21, 0x00


	//----- nvinfo : EIATTR_KPARAM_INFO
	.align		4
.L_17:
        /*0018*/ 	.byte	0x04, 0x17
        /*001a*/ 	.short	(.L_19 - .L_18)
.L_18:
        /*001c*/ 	.word	0x00000000
        /*0020*/ 	.short	0x0002
        /*0022*/ 	.short	0x0008
        /*0024*/ 	.byte	0x00, 0xf5, 0x21, 0x00


	//----- nvinfo : EIATTR_KPARAM_INFO
	.align		4
.L_19:
        /*0028*/ 	.byte	0x04, 0x17
        /*002a*/ 	.short	(.L_21 - .L_20)
.L_20:
        /*002c*/ 	.word	0x00000000
        /*0030*/ 	.short	0x0001
        /*0032*/ 	.short	0x0004
        /*0034*/ 	.byte	0x00, 0xf0, 0x11, 0x00


	//----- nvinfo : EIATTR_KPARAM_INFO
	.align		4
.L_21:
        /*0038*/ 	.byte	0x04, 0x17
        /*003a*/ 	.short	(.L_23 - .L_22)
.L_22:
        /*003c*/ 	.word	0x00000000
        /*0040*/ 	.short	0x0000
        /*0042*/ 	.short	0x0000
        /*0044*/ 	.byte	0x00, 0xf0, 0x11, 0x00


	//----- nvinfo : EIATTR_SPARSE_MMA_MASK
	.align		4
.L_23:
        /*0048*/ 	.byte	0x03, 0x50
        /*004a*/ 	.short	0x0000


	//----- nvinfo : EIATTR_MAXREG_COUNT
	.align		4
        /*004c*/ 	.byte	0x03, 0x1b
        /*004e*/ 	.short	0x00ff


	//----- nvinfo : EIATTR_MERCURY_ISA_VERSION
	.align		4
        /*0050*/ 	.byte	0x03, 0x5f
        /*0052*/ 	.short	0x0101


	//----- nvinfo : EIATTR_VRC_CTA_INIT_COUNT
	.align		4
        /*0054*/ 	.byte	0x02, 0x4a
	.zero		1
	.zero		1


	//----- nvinfo : EIATTR_EXIT_INSTR_OFFSETS
	.align		4
        /*0058*/ 	.byte	0x04, 0x1c
        /*005a*/ 	.short	(.L_25 - .L_24)


	//   ....[0]....
.L_24:
        /*005c*/ 	.word	0x00000060


	//   ....[1]....
        /*0060*/ 	.word	0x000002e0


	//----- nvinfo : EIATTR_CRS_STACK_SIZE
	.align		4
.L_25:
        /*0064*/ 	.byte	0x04, 0x1e
        /*0066*/ 	.short	(.L_27 - .L_26)
.L_26:
        /*0068*/ 	.word	0x00000000


	//----- nvinfo : EIATTR_CBANK_PARAM_SIZE
	.align		4
.L_27:
        /*006c*/ 	.byte	0x03, 0x19
        /*006e*/ 	.short	0x0018


	//----- nvinfo : EIATTR_PARAM_CBANK
	.align		4
        /*0070*/ 	.byte	0x04, 0x0a
        /*0072*/ 	.short	(.L_29 - .L_28)
	.align		4
.L_28:
        /*0074*/ 	.word	index@(.nv.constant0._Z6updateiiPfS_)
        /*0078*/ 	.short	0x0380
        /*007a*/ 	.short	0x0018


	//----- nvinfo : EIATTR_SW_WAR
	.align		4
.L_29:
        /*007c*/ 	.byte	0x04, 0x36
        /*007e*/ 	.short	(.L_31 - .L_30)
.L_30:
        /*0080*/ 	.word	0x00000008
.L_31:


//--------------------- .nv.info._Z9init_lineiPfS_ --------------------------
	.section	.nv.info._Z9init_lineiPfS_,"",@"SHT_CUDA_INFO"
	.sectionflags	@""
	.align	4


	//----- nvinfo : EIATTR_CUDA_API_VERSION
	.align		4
        /*0000*/ 	.byte	0x04, 0x37
        /*0002*/ 	.short	(.L_33 - .L_32)
.L_32:
        /*0004*/ 	.word	0x00000082


	//----- nvinfo : EIATTR_KPARAM_INFO
	.align		4
.L_33:
        /*0008*/ 	.byte	0x04, 0x17
        /*000a*/ 	.short	(.L_35 - .L_34)
.L_34:
        /*000c*/ 	.word	0x00000000
        /*0010*/ 	.short	0x0002
        /*0012*/ 	.short	0x0010
        /*0014*/ 	.byte	0x00, 0xf5, 0x21, 0x00


	//----- nvinfo : EIATTR_KPARAM_INFO
	.align		4
.L_35:
        /*0018*/ 	.byte	0x04, 0x17
        /*001a*/ 	.short	(.L_37 - .L_36)
.L_36:
        /*001c*/ 	.word	0x00000000
        /*0020*/ 	.short	0x0001
        /*0022*/ 	.short	0x0008
        /*0024*/ 	.byte	0x00, 0xf5, 0x21, 0x00


	//----- nvinfo : EIATTR_KPARAM_INFO
	.align		4
.L_37:
        /*0028*/ 	.byte	0x04, 0x17
        /*002a*/ 	.short	(.L_39 - .L_38)
.L_38:
        /*002c*/ 	.word	0x00000000
        /*0030*/ 	.short	0x0000
        /*0032*/ 	.short	0x0000
        /*0034*/ 	.byte	0x00, 0xf0, 0x11, 0x00


	//----- nvinfo : EIATTR_SPARSE_MMA_MASK
	.align		4
.L_39:
        /*0038*/ 	.byte	0x03, 0x50
        /*003a*/ 	.short	0x0000


	//----- nvinfo : EIATTR_MAXREG_COUNT
	.align		4
        /*003c*/ 	.byte	0x03, 0x1b
        /*003e*/ 	.short	0x00ff


	//----- nvinfo : EIATTR_MERCURY_ISA_VERSION
	.align		4
        /*0040*/ 	.byte	0x03, 0x5f
        /*0042*/ 	.short	0x0101


	//----- nvinfo : EIATTR_VRC_CTA_INIT_COUNT
	.align		4
        /*0044*/ 	.byte	0x02, 0x4a
	.zero		1
	.zero		1


	//----- nvinfo : EIATTR_EXIT_INSTR_OFFSETS
	.align		4
        /*0048*/ 	.byte	0x04, 0x1c
        /*004a*/ 	.short	(.L_41 - .L_40)


	//   ....[0]....
.L_40:
        /*004c*/ 	.word	0x00000090


	//   ....[1]....
        /*0050*/ 	.word	0x00000500


	//   ....[2]....
        /*0054*/ 	.word	0x00000bb0


	//----- nvinfo : EIATTR_CRS_STACK_SIZE
	.align		4
.L_41:
        /*0058*/ 	.byte	0x04, 0x1e
        /*005a*/ 	.short	(.L_43 - .L_42)
.L_42:
        /*005c*/ 	.word	0x00000000


	//----- nvinfo : EIATTR_CBANK_PARAM_SIZE
	.align		4
.L_43:
        /*0060*/ 	.byte	0x03, 0x19
        /*0062*/ 	.short	0x0018


	//----- nvinfo : EIATTR_PARAM_CBANK
	.align		4
        /*0064*/ 	.byte	0x04, 0x0a
        /*0066*/ 	.short	(.L_45 - .L_44)
	.align		4
.L_44:
        /*0068*/ 	.word	index@(.nv.constant0._Z9init_lineiPfS_)
        /*006c*/ 	.short	0x0380
        /*006e*/ 	.short	0x0018


	//----- nvinfo : EIATTR_SW_WAR
	.align		4
.L_45:
        /*0070*/ 	.byte	0x04, 0x36
        /*0072*/ 	.short	(.L_47 - .L_46)
.L_46:
        /*0074*/ 	.word	0x00000008
.L_47:


//--------------------- .nv.callgraph             --------------------------
	.section	.nv.callgraph,"",@"SHT_CUDA_CALLGRAPH"
	.align	4
	.sectionentsize	8
	.align		4
        /*0000*/ 	.word	0x00000000
	.align		4
        /*0004*/ 	.word	0xffffffff
	.align		4
        /*0008*/ 	.word	0x00000000
	.align		4
        /*000c*/ 	.word	0xfffffffe
	.align		4
        /*0010*/ 	.word	0x00000000
	.align		4
        /*0014*/ 	.word	0xfffffffd
	.align		4
        /*0018*/ 	.word	0x00000000
	.align		4
        /*001c*/ 	.word	0xfffffffc


//--------------------- .text._Z6updateiiPfS_     --------------------------
	.section	.text._Z6updateiiPfS_,"ax",@progbits
	.align	128
        .global         _Z6updateiiPfS_
        .type           _Z6updateiiPfS_,@function
        .size           _Z6updateiiPfS_,(.L_x_32 - _Z6updateiiPfS_)
        .other          _Z6updateiiPfS_,@"STO_CUDA_ENTRY STV_DEFAULT"
_Z6updateiiPfS_:
.text._Z6updateiiPfS_:
[----:B------:R-:W-:Y:S08]  /*0000*/  LDC R1, c[0x0][0x37c] ;  /* 0x0000df00ff017b82 */ /* 0x000ff00000000800 */
[----:B------:R-:W0:Y:S01]  /*0010*/  LDC R0, c[0x0][0x384] ;  /* 0x0000e100ff007b82 */ /* 0x000e220000000800 */
[----:B------:R-:W1:Y:S07]  /*0020*/  S2R R3, SR_TID.X ;  /* 0x0000000000037919 */ /* 0x000e6e0000002100 */
[----:B------:R-:W2:Y:S08]  /*0030*/  LDC R16, c[0x0][0x360] ;  /* 0x0000d800ff107b82 */ /* 0x000eb00000000800 */
[----:B------:R-:W3:Y:S01]  /*0040*/  S2UR UR4, SR_CTAID.X ;  /* 0x00000000000479c3 */ /* 0x000ee20000002500 */
[----:B0-----:R-:W-:-:S13]  /*0050*/  ISETP.GE.AND P0, PT, R0, 0x1, PT ;  /* 0x000000010000780c */ /* 0x001fda0003f06270 */
[----:B-123--:R-:W-:Y:S05]  /*0060*/  @!P0 EXIT ;  /* 0x000000000000894d */ /* 0x00efea0003800000 */
[----:B------:R-:W0:Y:S01]  /*0070*/  LDCU UR6, c[0x0][0x370] ;  /* 0x00006e00ff0677ac */ /* 0x000e220008000800 */
[C---:B------:R-:W-:Y:S01]  /*0080*/  IMAD R0, R16.reuse, UR4, R3 ;  /* 0x0000000410007c24 */ /* 0x040fe2000f8e0203 */
[----:B------:R-:W1:Y:S01]  /*0090*/  LDCU UR5, c[0x0][0x380] ;  /* 0x00007000ff0577ac */ /* 0x000e620008000800 */
[----:B------:R-:W2:Y:S01]  /*00a0*/  LDCU.64 UR8, c[0x0][0x358] ;  /* 0x00006b00ff0877ac */ /* 0x000ea20008000a00 */
[----:B------:R-:W-:Y:S01]  /*00b0*/  UMOV UR4, URZ ;  /* 0x000000ff00047c82 */ /* 0x000fe20008000000 */
[----:B0-----:R-:W-:Y:S01]  /*00c0*/  IMAD R16, R16, UR6, RZ ;  /* 0x0000000610107c24 */ /* 0x001fe2000f8e02ff */
[----:B-1----:R-:W-:-:S12]  /*00d0*/  UIADD3 UR5, UPT, UPT, UR5, -0x1, URZ ;  /* 0xffffffff05057890 */ /* 0x002fd8000fffe0ff */
.L_x_3:
[----:B------:R-:W0:Y:S01]  /*00e0*/  LDCU.64 UR6, c[0x0][0x380] ;  /* 0x00007000ff0677ac */ /* 0x000e220008000a00 */
[----:B------:R-:W-:Y:S01]  /*00f0*/  BSSY.RECONVERGENT B0, `(.L_x_0) ;  /* 0x000001d000007945 */ /* 0x000fe20003800200 */
[----:B------:R-:W-:Y:S01]  /*0100*/  UIADD3 UR4, UPT, UPT, UR4, 0x1, URZ ;  /* 0x0000000104047890 */ /* 0x000fe2000fffe0ff */
[----:B0-----:R-:W-:Y:S01]  /*0110*/  ISETP.GE.AND P0, PT, R0, UR6, PT ;  /* 0x0000000600007c0c */ /* 0x001fe2000bf06270 */
[----:B------:R-:W0:Y:S02]  /*0120*/  LDCU UR6, c[0x0][0x380] ;  /* 0x00007000ff0677ac */ /* 0x000e240008000800 */
[----:B------:R-:W-:-:S10]  /*0130*/  UISETP.NE.AND UP0, UPT, UR4, UR7, UPT ;  /* 0x000000070400728c */ /* 0x000fd4000bf05270 */
[----:B----4-:R-:W-:Y:S05]  /*0140*/  @P0 BRA `(.L_x_1) ;  /* 0x00000000005c0947 */ /* 0x010fea0003800000 */
[----:B------:R-:W1:Y:S01]  /*0150*/  LDC.64 R2, c[0x0][0x390] ;  /* 0x0000e400ff027b82 */ /* 0x000e620000000a00 */
[----:B------:R-:W-:-:S07]  /*0160*/  IMAD.MOV.U32 R17, RZ, RZ, R0 ;  /* 0x000000ffff117224 */ /* 0x000fce00078e0000 */
[----:B------:R-:W3:Y:S02]  /*0170*/  LDC.64 R4, c[0x0][0x388] ;  /* 0x0000e200ff047b82 */ /* 0x000ee40000000a00 */
.L_x_2:
[C---:B------:R-:W-:Y:S01]  /*0180*/  ISETP.NE.AND P0, PT, R17.reuse, UR5, PT ;  /* 0x0000000511007c0c */ /* 0x040fe2000bf05270 */
[----:B----4-:R-:W-:Y:S02]  /*0190*/  HFMA2 R19, -RZ, RZ, 0, 0 ;  /* 0x00000000ff137431 */ /* 0x010fe400000001ff */
[C---:B-1----:R-:W-:Y:S01]  /*01a0*/  IMAD.WIDE R6, R17.reuse, 0x4, R2 ;  /* 0x0000000411067825 */ /* 0x042fe200078e0202 */
[----:B------:R-:W-:-:S03]  /*01b0*/  ISETP.EQ.OR P0, PT, R17, RZ, !P0 ;  /* 0x000000ff1100720c */ /* 0x000fc60004702670 */
[----:B---3--:R-:W-:-:S10]  /*01c0*/  IMAD.WIDE R8, R17, 0x4, R4 ;  /* 0x0000000411087825 */ /* 0x008fd400078e0204 */
[----:B--2---:R-:W2:Y:S04]  /*01d0*/  @!P0 LDG.E R19, desc[UR8][R6.64] ;  /* 0x0000000806138981 */ /* 0x004ea8000c1e1900 */
[----:B------:R-:W3:Y:S01]  /*01e0*/  @!P0 LDG.E R18, desc[UR8][R8.64] ;  /* 0x0000000808128981 */ /* 0x000ee2000c1e1900 */
[----:B------:R-:W-:Y:S01]  /*01f0*/  IMAD.IADD R17, R16, 0x1, R17 ;  /* 0x0000000110117824 */ /* 0x000fe200078e0211 */
[----:B--2---:R-:W1:Y:S02]  /*0200*/  @!P0 F2F.F64.F32 R10, R19 ;  /* 0x00000013000a8310 */ /* 0x004e640000201800 */
[----:B------:R4:W-:Y:S06]  /*0210*/  STG.E desc[UR8][R8.64], R19 ;  /* 0x0000001308007986 */ /* 0x0009ec000c101908 */
[----:B---3--:R-:W2:Y:S01]  /*0220*/  @!P0 F2F.F64.F32 R14, R18 ;  /* 0x00000012000e8310 */ /* 0x008ea20000201800 */
[----:B-1----:R-:W-:-:S08]  /*0230*/  @!P0 DADD R12, R10, R10 ;  /* 0x000000000a0c8229 */ /* 0x002fd0000000000a */
[----:B--2---:R-:W-:Y:S01]  /*0240*/  @!P0 DADD R12, R12, -R14 ;  /* 0x000000000c0c8229 */ /* 0x004fe2000000080e */
[----:B------:R-:W-:Y:S01]  /*0250*/  @!P0 IMAD.MOV.U32 R14, RZ, RZ, -0x80000000 ;  /* 0x80000000ff0e8424 */ /* 0x000fe200078e00ff */
[----:B------:R-:W-:-:S06]  /*0260*/  @!P0 MOV R15, 0x3fc70a3d ;  /* 0x3fc70a3d000f8802 */ /* 0x000fcc0000000f00 */
[----:B------:R-:W-:-:S06]  /*0270*/  @!P0 DFMA R12, R10, -R14, R12 ;  /* 0x8000000e0a0c822b */ /* 0x000fcc000000000c */
[----:B------:R-:W1:Y:S01]  /*0280*/  @!P0 F2F.F32.F64 R21, R12 ;  /* 0x0000000c00158310 */ /* 0x000e620000301000 */
[----:B0-----:R-:W-:Y:S01]  /*0290*/  ISETP.GE.AND P0, PT, R17, UR6, PT ;  /* 0x0000000611007c0c */ /* 0x001fe2000bf06270 */
[----:B-1----:R4:W-:-:S12]  /*02a0*/  STG.E desc[UR8][R6.64], R21 ;  /* 0x0000001506007986 */ /* 0x0029d8000c101908 */
[----:B------:R-:W-:Y:S05]  /*02b0*/  @!P0 BRA `(.L_x_2) ;  /* 0xfffffffc00b08947 */ /* 0x000fea000383ffff */
.L_x_1:
[----:B0-2---:R-:W-:Y:S05]  /*02c0*/  BSYNC.RECONVERGENT B0 ;  /* 0x0000000000007941 */ /* 0x005fea0003800200 */
.L_x_0:
[----:B------:R-:W-:Y:S05]  /*02d0*/  BRA.U UP0, `(.L_x_3) ;  /* 0xfffffffd00807547 */ /* 0x000fea000b83ffff */
[----:B------:R-:W-:Y:S05]  /*02e0*/  EXIT ;  /* 0x000000000000794d */ /* 0x000fea0003800000 */
.L_x_4:
[----:B------:R-:W-:-:S00]  /*02f0*/  BRA `(.L_x_4) ;  /* 0xfffffffc00fc7947 */ /* 0x000fc0000383ffff */
[----:B------:R-:W-:-:S00]  /*0300*/  NOP ;  /* 0x0000000000007918 */ /* 0x000fc00000000000 */
[----:B------:R-:W-:-:S00]  /*0310*/  NOP ;  /* 0x0000000000007918 */ /* 0x000fc00000000000 */
[----:B------:R-:W-:-:S00]  /*0320*/  NOP ;  /* 0x0000000000007918 */ /* 0x000fc00000000000 */
[----:B------:R-:W-:-:S00]  /*0330*/  NOP ;  /* 0x0000000000007918 */ /* 0x000fc00000000000 */
[----:B------:R-:W-:-:S00]  /*0340*/  NOP ;  /* 0x0000000000007918 */ /* 0x000fc00000000000 */
[----:B------:R-:W-:-:S00]  /*0350*/  NOP ;  /* 0x0000000000007918 */ /* 0x000fc00000000000 */
[----:B------:R-:W-:-:S00]  /*0360*/  NOP ;  /* 0x0000000000007918 */ /* 0x000fc00000000000 */
[----:B------:R-:W-:-:S00]  /*0370*/  NOP ;  /* 0x0000000000007918 */ /* 0x000fc00000000000 */
.L_x_32:


//--------------------- .text._Z9init_lineiPfS_   --------------------------
	.section	.text._Z9init_lineiPfS_,"ax",@progbits
	.align	128
        .global         _Z9init_lineiPfS_
        .type           _Z9init_lineiPfS_,@function
        .size           _Z9init_lineiPfS_,(.L_x_31 - _Z9init_lineiPfS_)
        .other          _Z9init_lineiPfS_,@"STO_CUDA_ENTRY STV_DEFAULT"
_Z9init_lineiPfS_:
.text._Z9init_lineiPfS_:
[----:B------:R-:W-:Y:S01]  /*0000*/  LDC R1, c[0x0][0x37c] ;  /* 0x0000df00ff017b82 */ /* 0x000fe20000000800 */
[----:B------:R-:W0:Y:S07]  /*0010*/  S2R R9, SR_TID.X ;  /* 0x0000000000097919 */ /* 0x000e2e0000002100 */
[----:B------:R-:W0:Y:S01]  /*0020*/  S2UR UR5, SR_CTAID.X ;  /* 0x00000000000579c3 */ /* 0x000e220000002500 */
[----:B------:R-:W1:Y:S07]  /*0030*/  LDCU UR4, c[0x0][0x380] ;  /* 0x00007000ff0477ac */ /* 0x000e6e0008000800 */
[----:B------:R-:W0:Y:S01]  /*0040*/  LDC R4, c[0x0][0x360] ;  /* 0x0000d800ff047b82 */ /* 0x000e220000000800 */
[----:B------:R-:W2:Y:S01]  /*0050*/  LDCU UR6, c[0x0][0x370] ;  /* 0x00006e00ff0677ac */ /* 0x000ea20008000800 */
[----:B0-----:R-:W-:-:S02]  /*0060*/  IMAD R9, R4, UR5, R9 ;  /* 0x0000000504097c24 */ /* 0x001fc4000f8e0209 */
[----:B--2---:R-:W-:-:S03]  /*0070*/  IMAD R4, R4, UR6, RZ ;  /* 0x0000000604047c24 */ /* 0x004fc6000f8e02ff */
[----:B-1----:R-:W-:-:S13]  /*0080*/  ISETP.GE.AND P0, PT, R9, UR4, PT ;  /* 0x0000000409007c0c */ /* 0x002fda000bf06270 */
[----:B------:R-:W-:Y:S05]  /*0090*/  @P0 EXIT ;  /* 0x000000000000094d */ /* 0x000fea0003800000 */
[----:B------:R-:W0:Y:S01]  /*00a0*/  I2F.U32.RP R6, R4 ;  /* 0x0000000400067306 */ /* 0x000e220000209000 */
[C---:B------:R-:W-:Y:S01]  /*00b0*/  IADD3 R0, PT, PT, R4.reuse, R9, RZ ;  /* 0x0000000904007210 */ /* 0x040fe20007ffe0ff */
[----:B------:R-:W-:Y:S01]  /*00c0*/  IMAD.MOV R11, RZ, RZ, -R4 ;  /* 0x000000ffff0b7224 */ /* 0x000fe200078e0a04 */
[----:B------:R-:W-:Y:S01]  /*00d0*/  ISETP.NE.U32.AND P2, PT, R4, RZ, PT ;  /* 0x000000ff0400720c */ /* 0x000fe20003f45070 */
[----:B------:R-:W1:Y:S01]  /*00e0*/  LDCU.64 UR6, c[0x0][0x358] ;  /* 0x00006b00ff0677ac */ /* 0x000e620008000a00 */
[C---:B------:R-:W-:Y:S01]  /*00f0*/  ISETP.GE.AND P0, PT, R0.reuse, UR4, PT ;  /* 0x0000000400007c0c */ /* 0x040fe2000bf06270 */
[----:B------:R-:W-:Y:S01]  /*0100*/  BSSY.RECONVERGENT B0, `(.L_x_5) ;  /* 0x000003b000007945 */ /* 0x000fe20003800200 */
[----:B------:R-:W-:Y:S01]  /*0110*/  VIMNMX R5, PT, PT, R0, UR4, !PT ;  /* 0x0000000400057c48 */ /* 0x000fe2000ffe0100 */
[----:B------:R-:W-:Y:S01]  /*0120*/  UIADD3 UR4, UPT, UPT, UR4, -0x1, URZ ;  /* 0xffffffff04047890 */ /* 0x000fe2000fffe0ff */
[----:B------:R-:W-:-:S04]  /*0130*/  SEL R7, RZ, 0x1, P0 ;  /* 0x00000001ff077807 */ /* 0x000fc80000000000 */
[----:B------:R-:W-:Y:S01]  /*0140*/  IADD3 R5, PT, PT, R5, -R0, -R7 ;  /* 0x8000000005057210 */ /* 0x000fe20007ffe807 */
[----:B0-----:R-:W0:Y:S02]  /*0150*/  MUFU.RCP R6, R6 ;  /* 0x0000000600067308 */ /* 0x001e240000001000 */
[----:B0-----:R-:W-:-:S06]  /*0160*/  VIADD R2, R6, 0xffffffe ;  /* 0x0ffffffe06027836 */ /* 0x001fcc0000000000 */
[----:B------:R0:W2:Y:S02]  /*0170*/  F2I.FTZ.U32.TRUNC.NTZ R3, R2 ;  /* 0x0000000200037305 */ /* 0x0000a4000021f000 */
[----:B0-----:R-:W-:Y:S02]  /*0180*/  IMAD.MOV.U32 R2, RZ, RZ, RZ ;  /* 0x000000ffff027224 */ /* 0x001fe400078e00ff */
[----:B--2---:R-:W-:-:S04]  /*0190*/  IMAD R11, R11, R3, RZ ;  /* 0x000000030b0b7224 */ /* 0x004fc800078e02ff */
[----:B------:R-:W-:Y:S01]  /*01a0*/  IMAD.HI.U32 R6, R3, R11, R2 ;  /* 0x0000000b03067227 */ /* 0x000fe200078e0002 */
[----:B------:R-:W-:-:S05]  /*01b0*/  I2FP.F32.S32 R3, UR4 ;  /* 0x0000000400037c45 */ /* 0x000fca0008201400 */
[----:B------:R-:W-:-:S04]  /*01c0*/  IMAD.HI.U32 R6, R6, R5, RZ ;  /* 0x0000000506067227 */ /* 0x000fc800078e00ff */
[----:B------:R-:W-:-:S04]  /*01d0*/  IMAD.MOV R0, RZ, RZ, -R6 ;  /* 0x000000ffff007224 */ /* 0x000fc800078e0a06 */
[----:B------:R-:W-:-:S05]  /*01e0*/  IMAD R5, R4, R0, R5 ;  /* 0x0000000004057224 */ /* 0x000fca00078e0205 */
[----:B------:R-:W-:-:S13]  /*01f0*/  ISETP.GE.U32.AND P0, PT, R5, R4, PT ;  /* 0x000000040500720c */ /* 0x000fda0003f06070 */
[----:B------:R-:W-:Y:S01]  /*0200*/  @P0 IADD3 R5, PT, PT, -R4, R5, RZ ;  /* 0x0000000504050210 */ /* 0x000fe20007ffe1ff */
[----:B------:R-:W-:-:S03]  /*0210*/  @P0 VIADD R6, R6, 0x1 ;  /* 0x0000000106060836 */ /* 0x000fc60000000000 */
[----:B------:R-:W-:-:S13]  /*0220*/  ISETP.GE.U32.AND P1, PT, R5, R4, PT ;  /* 0x000000040500720c */ /* 0x000fda0003f26070 */
[----:B------:R-:W-:Y:S01]  /*0230*/  @P1 VIADD R6, R6, 0x1 ;  /* 0x0000000106061836 */ /* 0x000fe20000000000 */
[----:B------:R-:W-:-:S04]  /*0240*/  @!P2 LOP3.LUT R6, RZ, R4, RZ, 0x33, !PT ;  /* 0x00000004ff06a212 */ /* 0x000fc800078e33ff */
[----:B------:R-:W-:-:S04]  /*0250*/  IADD3 R7, PT, PT, R7, R6, RZ ;  /* 0x0000000607077210 */ /* 0x000fc80007ffe0ff */
[----:B------:R-:W-:-:S04]  /*0260*/  LOP3.LUT R0, R7, 0x3, RZ, 0xc0, !PT ;  /* 0x0000000307007812 */ /* 0x000fc800078ec0ff */
[----:B------:R-:W-:-:S13]  /*0270*/  ISETP.NE.AND P0, PT, R0, 0x3, PT ;  /* 0x000000030000780c */ /* 0x000fda0003f05270 */
[----:B-1----:R-:W-:Y:S05]  /*0280*/  @!P0 BRA `(.L_x_6) ;  /* 0x0000000000888947 */ /* 0x002fea0003800000 */
[----:B------:R-:W0:Y:S01]  /*0290*/  LDC.64 R16, c[0x0][0x388] ;  /* 0x0000e200ff107b82 */ /* 0x000e220000000a00 */
[----:B------:R-:W-:-:S05]  /*02a0*/  VIADD R0, R7, 0x1 ;  /* 0x0000000107007836 */ /* 0x000fca0000000000 */
[----:B------:R-:W-:Y:S02]  /*02b0*/  LOP3.LUT R0, R0, 0x3, RZ, 0xc0, !PT ;  /* 0x0000000300007812 */ /* 0x000fe400078ec0ff */
[----:B------:R-:W1:Y:S03]  /*02c0*/  LDC.64 R14, c[0x0][0x390] ;  /* 0x0000e400ff0e7b82 */ /* 0x000e660000000a00 */
[----:B------:R-:W-:-:S07]  /*02d0*/  IMAD.MOV R20, RZ, RZ, -R0 ;  /* 0x000000ffff147224 */ /* 0x000fce00078e0a00 */
.L_x_9:
[----:B--2---:R-:W2:Y:S01]  /*02e0*/  MUFU.RCP R2, R3 ;  /* 0x0000000300027308 */ /* 0x004ea20000001000 */
[----:B------:R-:W-:Y:S01]  /*02f0*/  I2FP.F32.S32 R0, R9 ;  /* 0x0000000900007245 */ /* 0x000fe20000201400 */
[----:B------:R-:W-:Y:S01]  /*0300*/  BSSY.RECONVERGENT B1, `(.L_x_7) ;  /* 0x000000d000017945 */ /* 0x000fe20003800200 */
[----:B0-----:R-:W-:-:S04]  /*0310*/  IMAD.WIDE R12, R9, 0x4, R16 ;  /* 0x00000004090c7825 */ /* 0x001fc800078e0210 */
[----:B-1----:R-:W-:Y:S01]  /*0320*/  IMAD.WIDE R10, R9, 0x4, R14 ;  /* 0x00000004090a7825 */ /* 0x002fe200078e020e */
[----:B------:R-:W0:Y:S03]  /*0330*/  FCHK P0, R0, R3 ;  /* 0x0000000300007302 */ /* 0x000e260000000000 */
[----:B--2---:R-:W-:-:S04]  /*0340*/  FFMA R5, -R3, R2, 1 ;  /* 0x3f80000003057423 */ /* 0x004fc80000000102 */
[----:B------:R-:W-:-:S04]  /*0350*/  FFMA R5, R2, R5, R2 ;  /* 0x0000000502057223 */ /* 0x000fc80000000002 */
[----:B------:R-:W-:-:S04]  /*0360*/  FFMA R2, R0, R5, RZ ;  /* 0x0000000500027223 */ /* 0x000fc800000000ff */
[----:B------:R-:W-:-:S04]  /*0370*/  FFMA R6, -R3, R2, R0 ;  /* 0x0000000203067223 */ /* 0x000fc80000000100 */
[----:B------:R-:W-:Y:S01]  /*0380*/  FFMA R2, R5, R6, R2 ;  /* 0x0000000605027223 */ /* 0x000fe20000000002 */
[----:B0-----:R-:W-:Y:S06]  /*0390*/  @!P0 BRA `(.L_x_8) ;  /* 0x00000000000c8947 */ /* 0x001fec0003800000 */
[----:B------:R-:W-:-:S07]  /*03a0*/  MOV R2, 0x3c0 ;  /* 0x000003c000027802 */ /* 0x000fce0000000f00 */
[----:B------:R-:W-:Y:S05]  /*03b0*/  CALL.REL.NOINC `($__internal_0_$__cuda_sm3x_div_rn_noftz_f32_slowpath) ;  /* 0x0000000800007944 */ /* 0x000fea0003c00000 */
[----:B------:R-:W-:-:S07]  /*03c0*/  MOV R2, R0 ;  /* 0x0000000000027202 */ /* 0x000fce0000000f00 */
.L_x_8:
[----:B------:R-:W-:Y:S05]  /*03d0*/  BSYNC.RECONVERGENT B1 ;  /* 0x0000000000017941 */ /* 0x000fea0003800200 */
.L_x_7:
[----:B------:R-:W0:Y:S01]  /*03e0*/  F2F.F64.F32 R18, R2 ;  /* 0x0000000200127310 */ /* 0x000e220000201800 */
[----:B------:R-:W-:Y:S01]  /*03f0*/  UMOV UR4, 0x53c8d4f1 ;  /* 0x53c8d4f100047882 */ /* 0x000fe20000000000 */
[----:B------:R-:W-:Y:S01]  /*0400*/  UMOV UR5, 0x401921fb ;  /* 0x401921fb00057882 */ /* 0x000fe20000000000 */
[----:B------:R-:W-:Y:S02]  /*0410*/  VIADD R20, R20, 0x1 ;  /* 0x0000000114147836 */ /* 0x000fe40000000000 */
[----:B------:R-:W-:-:S03]  /*0420*/  IMAD.IADD R9, R4, 0x1, R9 ;  /* 0x0000000104097824 */ /* 0x000fc600078e0209 */
[----:B------:R-:W-:Y:S01]  /*0430*/  ISETP.NE.AND P0, PT, R20, RZ, PT ;  /* 0x000000ff1400720c */ /* 0x000fe20003f05270 */
[----:B0-----:R-:W-:-:S10]  /*0440*/  DMUL R18, R18, UR4 ;  /* 0x0000000412127c28 */ /* 0x001fd40008000000 */
[----:B------:R-:W0:Y:S02]  /*0450*/  F2F.F32.F64 R18, R18 ;  /* 0x0000001200127310 */ /* 0x000e240000301000 */
[----:B0-----:R-:W-:-:S06]  /*0460*/  FMUL.RZ R5, R18, 0.15915493667125701904 ;  /* 0x3e22f98312057820 */ /* 0x001fcc000040c000 */
[----:B------:R-:W0:Y:S02]  /*0470*/  MUFU.SIN R5, R5 ;  /* 0x0000000500057308 */ /* 0x000e240000000400 */
[----:B0-----:R2:W-:Y:S04]  /*0480*/  STG.E desc[UR6][R10.64], R5 ;  /* 0x000000050a007986 */ /* 0x0015e8000c101906 */
[----:B------:R2:W-:Y:S01]  /*0490*/  STG.E desc[UR6][R12.64], R5 ;  /* 0x000000050c007986 */ /* 0x0005e2000c101906 */
[----:B------:R-:W-:Y:S05]  /*04a0*/  @P0 BRA `(.L_x_9) ;  /* 0xfffffffc008c0947 */ /* 0x000fea000383ffff */
.L_x_6:
[----:B------:R-:W-:Y:S05]  /*04b0*/  BSYNC.RECONVERGENT B0 ;  /* 0x0000000000007941 */ /* 0x000fea0003800200 */
.L_x_5:
[----:B--2---:R-:W0:Y:S01]  /*04c0*/  LDC.64 R12, c[0x0][0x388] ;  /* 0x0000e200ff0c7b82 */ /* 0x004e220000000a00 */
[----:B------:R-:W-:Y:S01]  /*04d0*/  ISETP.GE.U32.AND P0, PT, R7, 0x3, PT ;  /* 0x000000030700780c */ /* 0x000fe20003f06070 */
[----:B------:R-:W1:Y:S06]  /*04e0*/  LDCU UR8, c[0x0][0x380] ;  /* 0x00007000ff0877ac */ /* 0x000e6c0008000800 */
[----:B------:R-:W2:Y:S06]  /*04f0*/  LDC.64 R10, c[0x0][0x390] ;  /* 0x0000e400ff0a7b82 */ /* 0x000eac0000000a00 */
[----:B-1----:R-:W-:Y:S05]  /*0500*/  @!P0 EXIT ;  /* 0x000000000000894d */ /* 0x002fea0003800000 */
.L_x_18:
[----:B-1----:R-:W1:Y:S01]  /*0510*/  MUFU.RCP R0, R3 ;  /* 0x0000000300007308 */ /* 0x002e620000001000 */
[----:B------:R-:W-:Y:S01]  /*0520*/  I2FP.F32.S32 R6, R9 ;  /* 0x0000000900067245 */ /* 0x000fe20000201400 */
[----:B------:R-:W-:Y:S06]  /*0530*/  BSSY.RECONVERGENT B0, `(.L_x_10) ;  /* 0x000000b000007945 */ /* 0x000fec0003800200 */
[----:B------:R-:W3:Y:S01]  /*0540*/  FCHK P0, R6, R3 ;  /* 0x0000000306007302 */ /* 0x000ee20000000000 */
[----:B-1----:R-:W-:-:S04]  /*0550*/  FFMA R5, -R3, R0, 1 ;  /* 0x3f80000003057423 */ /* 0x002fc80000000100 */
[----:B------:R-:W-:-:S04]  /*0560*/  FFMA R0, R0, R5, R0 ;  /* 0x0000000500007223 */ /* 0x000fc80000000000 */
[----:B------:R-:W-:-:S04]  /*0570*/  FFMA R2, R0, R6, RZ ;  /* 0x0000000600027223 */ /* 0x000fc800000000ff */
[----:B------:R-:W-:-:S04]  /*0580*/  FFMA R5, -R3, R2, R6 ;  /* 0x0000000203057223 */ /* 0x000fc80000000106 */
[----:B------:R-:W-:Y:S01]  /*0590*/  FFMA R0, R0, R5, R2 ;  /* 0x0000000500007223 */ /* 0x000fe20000000002 */
[----:B---3--:R-:W-:Y:S06]  /*05a0*/  @!P0 BRA `(.L_x_11) ;  /* 0x00000000000c8947 */ /* 0x008fec0003800000 */
[----:B------:R-:W-:Y:S02]  /*05b0*/  MOV R0, R6 ;  /* 0x0000000600007202 */ /* 0x000fe40000000f00 */
[----:B------:R-:W-:-:S07]  /*05c0*/  MOV R2, 0x5e0 ;  /* 0x000005e000027802 */ /* 0x000fce0000000f00 */
[----:B0-2---:R-:W-:Y:S05]  /*05d0*/  CALL.REL.NOINC `($__internal_0_$__cuda_sm3x_div_rn_noftz_f32_slowpath) ;  /* 0x0000000400787944 */ /* 0x005fea0003c00000 */
.L_x_11:
[----:B------:R-:W-:Y:S05]  /*05e0*/  BSYNC.RECONVERGENT B0 ;  /* 0x0000000000007941 */ /* 0x000fea0003800200 */
.L_x_10:
[----:B------:R-:W1:Y:S01]  /*05f0*/  F2F.F64.F32 R6, R0 ;  /* 0x0000000000067310 */ /* 0x000e620000201800 */
[----:B------:R-:W-:Y:S01]  /*0600*/  UMOV UR4, 0x53c8d4f1 ;  /* 0x53c8d4f100047882 */ /* 0x000fe20000000000 */
[----:B------:R-:W-:Y:S01]  /*0610*/  UMOV UR5, 0x401921fb ;  /* 0x401921fb00057882 */ /* 0x000fe20000000000 */
[C---:B--2---:R-:W-:Y:S01]  /*0620*/  IMAD.WIDE R16, R9.reuse, 0x4, R10 ;  /* 0x0000000409107825 */ /* 0x044fe200078e020a */
[----:B------:R-:W-:Y:S03]  /*0630*/  BSSY.RECONVERGENT B0, `(.L_x_12) ;  /* 0x0000015000007945 */ /* 0x000fe60003800200 */
[----:B0-----:R-:W-:Y:S01]  /*0640*/  IMAD.WIDE R14, R9, 0x4, R12 ;  /* 0x00000004090e7825 */ /* 0x001fe200078e020c */
[----:B------:R-:W0:Y:S03]  /*0650*/  MUFU.RCP R2, R3 ;  /* 0x0000000300027308 */ /* 0x000e260000001000 */
[----:B------:R-:W-:Y:S01]  /*0660*/  IMAD.IADD R9, R4, 0x1, R9 ;  /* 0x0000000104097824 */ /* 0x000fe200078e0209 */
[----:B-1----:R-:W-:-:S04]  /*0670*/  DMUL R6, R6, UR4 ;  /* 0x0000000406067c28 */ /* 0x002fc80008000000 */
[----:B------:R-:W-:-:S04]  /*0680*/  I2FP.F32.S32 R8, R9 ;  /* 0x0000000900087245 */ /* 0x000fc80000201400 */
[----:B------:R-:W-:Y:S01]  /*0690*/  FCHK P0, R8, R3 ;  /* 0x0000000308007302 */ /* 0x000fe20000000000 */
[----:B0-----:R-:W-:-:S07]  /*06a0*/  FFMA R19, -R3, R2, 1 ;  /* 0x3f80000003137423 */ /* 0x001fce0000000102 */
[----:B------:R0:W1:Y:S01]  /*06b0*/  F2F.F32.F64 R6, R6 ;  /* 0x0000000600067310 */ /* 0x0000620000301000 */
[----:B------:R-:W-:-:S04]  /*06c0*/  FFMA R0, R2, R19, R2 ;  /* 0x0000001302007223 */ /* 0x000fc80000000002 */
[----:B------:R-:W-:-:S04]  /*06d0*/  FFMA R2, R0, R8, RZ ;  /* 0x0000000800027223 */ /* 0x000fc800000000ff */
[----:B0-----:R-:W-:-:S04]  /*06e0*/  FFMA R7, -R3, R2, R8 ;  /* 0x0000000203077223 */ /* 0x001fc80000000108 */
[----:B------:R-:W-:Y:S01]  /*06f0*/  FFMA R0, R0, R7, R2 ;  /* 0x0000000700007223 */ /* 0x000fe20000000002 */
[----:B-1----:R-:W-:-:S06]  /*0700*/  FMUL.RZ R5, R6, 0.15915493667125701904 ;  /* 0x3e22f98306057820 */ /* 0x002fcc000040c000 */
[----:B------:R-:W0:Y:S02]  /*0710*/  MUFU.SIN R5, R5 ;  /* 0x0000000500057308 */ /* 0x000e240000000400 */
[----:B0-----:R0:W-:Y:S04]  /*0720*/  STG.E desc[UR6][R16.64], R5 ;  /* 0x0000000510007986 */ /* 0x0011e8000c101906 */
[----:B------:R0:W-:Y:S01]  /*0730*/  STG.E desc[UR6][R14.64], R5 ;  /* 0x000000050e007986 */ /* 0x0001e2000c101906 */
[----:B------:R-:W-:Y:S05]  /*0740*/  @!P0 BRA `(.L_x_13) ;  /* 0x00000000000c8947 */ /* 0x000fea0003800000 */
[----:B------:R-:W-:Y:S01]  /*0750*/  IMAD.MOV.U32 R0, RZ, RZ, R8 ;  /* 0x000000ffff007224 */ /* 0x000fe200078e0008 */
[----:B------:R-:W-:-:S07]  /*0760*/  MOV R2, 0x780 ;  /* 0x0000078000027802 */ /* 0x000fce0000000f00 */
[----:B0-----:R-:W-:Y:S05]  /*0770*/  CALL.REL.NOINC `($__internal_0_$__cuda_sm3x_div_rn_noftz_f32_slowpath) ;  /* 0x0000000400107944 */ /* 0x001fea0003c00000 */
.L_x_13:
[----:B------:R-:W-:Y:S05]  /*0780*/  BSYNC.RECONVERGENT B0 ;  /* 0x0000000000007941 */ /* 0x000fea0003800200 */
.L_x_12:
[----:B------:R-:W1:Y:S01]  /*0790*/  F2F.F64.F32 R6, R0 ;  /* 0x0000000000067310 */ /* 0x000e620000201800 */
[----:B------:R-:W-:Y:S01]  /*07a0*/  UMOV UR4, 0x53c8d4f1 ;  /* 0x53c8d4f100047882 */ /* 0x000fe20000000000 */
[----:B------:R-:W-:Y:S01]  /*07b0*/  UMOV UR5, 0x401921fb ;  /* 0x401921fb00057882 */ /* 0x000fe20000000000 */
[C---:B0-----:R-:W-:Y:S01]  /*07c0*/  IMAD.WIDE R16, R4.reuse, 0x4, R16 ;  /* 0x0000000404107825 */ /* 0x041fe200078e0210 */
[C---:B------:R-:W-:Y:S01]  /*07d0*/  IADD3 R9, PT, PT, R4.reuse, R9, RZ ;  /* 0x0000000904097210 */ /* 0x040fe20007ffe0ff */
[----:B------:R-:W-:Y:S02]  /*07e0*/  BSSY.RECONVERGENT B0, `(.L_x_14) ;  /* 0x0000014000007945 */ /* 0x000fe40003800200 */
[----:B------:R-:W-:Y:S01]  /*07f0*/  IMAD.WIDE R14, R4, 0x4, R14 ;  /* 0x00000004040e7825 */ /* 0x000fe200078e020e */
[----:B------:R-:W0:Y:S01]  /*0800*/  MUFU.RCP R2, R3 ;  /* 0x0000000300027308 */ /* 0x000e220000001000 */
[----:B------:R-:W-:Y:S01]  /*0810*/  I2FP.F32.S32 R8, R9 ;  /* 0x0000000900087245 */ /* 0x000fe20000201400 */
[----:B-1----:R-:W-:-:S06]  /*0820*/  DMUL R6, R6, UR4 ;  /* 0x0000000406067c28 */ /* 0x002fcc0008000000 */
[----:B------:R-:W-:Y:S08]  /*0830*/  FCHK P0, R8, R3 ;  /* 0x0000000308007302 */ /* 0x000ff00000000000 */
[----:B------:R1:W2:Y:S01]  /*0840*/  F2F.F32.F64 R6, R6 ;  /* 0x0000000600067310 */ /* 0x0002a20000301000 */
[----:B0-----:R-:W-:-:S04]  /*0850*/  FFMA R19, -R3, R2, 1 ;  /* 0x3f80000003137423 */ /* 0x001fc80000000102 */
[----:B------:R-:W-:-:S04]  /*0860*/  FFMA R0, R2, R19, R2 ;  /* 0x0000001302007223 */ /* 0x000fc80000000002 */
[----:B------:R-:W-:-:S04]  /*0870*/  FFMA R2, R0, R8, RZ ;  /* 0x0000000800027223 */ /* 0x000fc800000000ff */
[----:B-1----:R-:W-:Y:S01]  /*0880*/  FFMA R7, -R3, R2, R8 ;  /* 0x0000000203077223 */ /* 0x002fe20000000108 */
[----:B--2---:R-:W-:-:S03]  /*0890*/  FMUL.RZ R5, R6, 0.15915493667125701904 ;  /* 0x3e22f98306057820 */ /* 0x004fc6000040c000 */
[----:B------:R-:W-:-:S03]  /*08a0*/  FFMA R0, R0, R7, R2 ;  /* 0x0000000700007223 */ /* 0x000fc60000000002 */
[----:B------:R-:W0:Y:S02]  /*08b0*/  MUFU.SIN R5, R5 ;  /* 0x0000000500057308 */ /* 0x000e240000000400 */
[----:B0-----:R0:W-:Y:S04]  /*08c0*/  STG.E desc[UR6][R16.64], R5 ;  /* 0x0000000510007986 */ /* 0x0011e8000c101906 */
[----:B------:R0:W-:Y:S01]  /*08d0*/  STG.E desc[UR6][R14.64], R5 ;  /* 0x000000050e007986 */ /* 0x0001e2000c101906 */
[----:B------:R-:W-:Y:S05]  /*08e0*/  @!P0 BRA `(.L_x_15) ;  /* 0x00000000000c8947 */ /* 0x000fea0003800000 */
[----:B------:R-:W-:Y:S01]  /*08f0*/  IMAD.MOV.U32 R0, RZ, RZ, R8 ;  /* 0x000000ffff007224 */ /* 0x000fe200078e0008 */
[----:B------:R-:W-:-:S07]  /*0900*/  MOV R2, 0x920 ;  /* 0x0000092000027802 */ /* 0x000fce0000000f00 */
[----:B0-----:R-:W-:Y:S05]  /*0910*/  CALL.REL.NOINC `($__internal_0_$__cuda_sm3x_div_rn_noftz_f32_slowpath) ;  /* 0x0000000000a87944 */ /* 0x001fea0003c00000 */
.L_x_15:
[----:B------:R-:W-:Y:S05]  /*0920*/  BSYNC.RECONVERGENT B0 ;  /* 0x0000000000007941 */ /* 0x000fea0003800200 */
.L_x_14:
[----:B------:R-:W1:Y:S01]  /*0930*/  F2F.F64.F32 R6, R0 ;  /* 0x0000000000067310 */ /* 0x000e620000201800 */
[----:B------:R-:W-:Y:S01]  /*0940*/  UMOV UR4, 0x53c8d4f1 ;  /* 0x53c8d4f100047882 */ /* 0x000fe20000000000 */
[----:B------:R-:W-:Y:S01]  /*0950*/  UMOV UR5, 0x401921fb ;  /* 0x401921fb00057882 */ /* 0x000fe20000000000 */
[C---:B0-----:R-:W-:Y:S01]  /*0960*/  IMAD.WIDE R16, R4.reuse, 0x4, R16 ;  /* 0x0000000404107825 */ /* 0x041fe200078e0210 */
[----:B------:R-:W-:Y:S03]  /*0970*/  BSSY.RECONVERGENT B0, `(.L_x_16) ;  /* 0x0000015000007945 */ /* 0x000fe60003800200 */
[C---:B------:R-:W-:Y:S01]  /*0980*/  IMAD.IADD R9, R4.reuse, 0x1, R9 ;  /* 0x0000000104097824 */ /* 0x040fe200078e0209 */
[----:B------:R-:W0:Y:S01]  /*0990*/  MUFU.RCP R2, R3 ;  /* 0x0000000300027308 */ /* 0x000e220000001000 */
[----:B------:R-:W-:-:S03]  /*09a0*/  IMAD.WIDE R14, R4, 0x4, R14 ;  /* 0x00000004040e7825 */ /* 0x000fc600078e020e */
[----:B------:R-:W-:Y:S01]  /*09b0*/  I2FP.F32.S32 R8, R9 ;  /* 0x0000000900087245 */ /* 0x000fe20000201400 */
[----:B-1----:R-:W-:-:S03]  /*09c0*/  DMUL R6, R6, UR4 ;  /* 0x0000000406067c28 */ /* 0x002fc60008000000 */
        /* <DEDUP_REMOVED lines=12> */
[----:B------:R-:W-:Y:S02]  /*0a90*/  MOV R0, R8 ;  /* 0x0000000800007202 */ /* 0x000fe40000000f00 */
[----:B------:R-:W-:-:S07]  /*0aa0*/  MOV R2, 0xac0 ;  /* 0x00000ac000027802 */ /* 0x000fce0000000f00 */
[----:B0-----:R-:W-:Y:S05]  /*0ab0*/  CALL.REL.NOINC `($__internal_0_$__cuda_sm3x_div_rn_noftz_f32_slowpath) ;  /* 0x0000000000407944 */ /* 0x001fea0003c00000 */
.L_x_17:
[----:B------:R-:W-:Y:S05]  /*0ac0*/  BSYNC.RECONVERGENT B0 ;  /* 0x0000000000007941 */ /* 0x000fea0003800200 */
.L_x_16:
[----:B------:R-:W1:Y:S01]  /*0ad0*/  F2F.F64.F32 R6, R0 ;  /* 0x0000000000067310 */ /* 0x000e620000201800 */
[----:B------:R-:W-:Y:S01]  /*0ae0*/  UMOV UR4, 0x53c8d4f1 ;  /* 0x53c8d4f100047882 */ /* 0x000fe20000000000 */
[----:B------:R-:W-:Y:S01]  /*0af0*/  UMOV UR5, 0x401921fb ;  /* 0x401921fb00057882 */ /* 0x000fe20000000000 */
[----:B0-----:R-:W-:-:S04]  /*0b00*/  IMAD.WIDE R16, R4, 0x4, R16 ;  /* 0x0000000404107825 */ /* 0x001fc800078e0210 */
[----:B------:R-:W-:-:S04]  /*0b10*/  IMAD.WIDE R14, R4, 0x4, R14 ;  /* 0x00000004040e7825 */ /* 0x000fc800078e020e */
[----:B------:R-:W-:Y:S01]  /*0b20*/  IMAD.IADD R9, R4, 0x1, R9 ;  /* 0x0000000104097824 */ /* 0x000fe200078e0209 */
[----:B-1----:R-:W-:-:S04]  /*0b30*/  DMUL R6, R6, UR4 ;  /* 0x0000000406067c28 */ /* 0x002fc80008000000 */
[----:B------:R-:W-:-:S06]  /*0b40*/  ISETP.GE.AND P0, PT, R9, UR8, PT ;  /* 0x0000000809007c0c */ /* 0x000fcc000bf06270 */
[----:B------:R-:W0:Y:S02]  /*0b50*/  F2F.F32.F64 R6, R6 ;  /* 0x0000000600067310 */ /* 0x000e240000301000 */
[----:B0-----:R-:W-:-:S06]  /*0b60*/  FMUL.RZ R5, R6, 0.15915493667125701904 ;  /* 0x3e22f98306057820 */ /* 0x001fcc000040c000 */
[----:B------:R-:W0:Y:S02]  /*0b70*/  MUFU.SIN R5, R5 ;  /* 0x0000000500057308 */ /* 0x000e240000000400 */
[----:B0-----:R1:W-:Y:S04]  /*0b80*/  STG.E desc[UR6][R16.64], R5 ;  /* 0x0000000510007986 */ /* 0x0013e8000c101906 */
[----:B------:R1:W-:Y:S01]  /*0b90*/  STG.E desc[UR6][R14.64], R5 ;  /* 0x000000050e007986 */ /* 0x0003e2000c101906 */
[----:B------:R-:W-:Y:S05]  /*0ba0*/  @!P0 BRA `(.L_x_18) ;  /* 0xfffffff800588947 */ /* 0x000fea000383ffff */
[----:B------:R-:W-:Y:S05]  /*0bb0*/  EXIT ;  /* 0x000000000000794d */ /* 0x000fea0003800000 */
        .weak           $__internal_0_$__cuda_sm3x_div_rn_noftz_f32_slowpath
        .type           $__internal_0_$__cuda_sm3x_div_rn_noftz_f32_slowpath,@function
        .size           $__internal_0_$__cuda_sm3x_div_rn_noftz_f32_slowpath,(.L_x_31 - $__internal_0_$__cuda_sm3x_div_rn_noftz_f32_slowpath)
$__internal_0_$__cuda_sm3x_div_rn_noftz_f32_slowpath:
[--C-:B------:R-:W-:Y:S01]  /*0bc0*/  SHF.R.U32.HI R5, RZ, 0x17, R3.reuse ;  /* 0x00000017ff057819 */ /* 0x100fe20000011603 */
[----:B------:R-:W-:Y:S01]  /*0bd0*/  BSSY.RECONVERGENT B2, `(.L_x_19) ;  /* 0x0000063000027945 */ /* 0x000fe20003800200 */
[----:B------:R-:W-:Y:S01]  /*0be0*/  SHF.R.U32.HI R8, RZ, 0x17, R0 ;  /* 0x00000017ff087819 */ /* 0x000fe20000011600 */
[----:B------:R-:W-:Y:S01]  /*0bf0*/  IMAD.MOV.U32 R21, RZ, RZ, R3 ;  /* 0x000000ffff157224 */ /* 0x000fe200078e0003 */
[----:B------:R-:W-:Y:S02]  /*0c00*/  LOP3.LUT R5, R5, 0xff, RZ, 0xc0, !PT ;  /* 0x000000ff05057812 */ /* 0x000fe400078ec0ff */
[----:B------:R-:W-:-:S03]  /*0c10*/  LOP3.LUT R8, R8, 0xff, RZ, 0xc0, !PT ;  /* 0x000000ff08087812 */ /* 0x000fc600078ec0ff */
[----:B------:R-:W-:Y:S01]  /*0c20*/  VIADD R18, R5, 0xffffffff ;  /* 0xffffffff05127836 */ /* 0x000fe20000000000 */
[----:B------:R-:W-:-:S04]  /*0c30*/  IADD3 R19, PT, PT, R8, -0x1, RZ ;  /* 0xffffffff08137810 */ /* 0x000fc80007ffe0ff */
[----:B------:R-:W-:-:S04]  /*0c40*/  ISETP.GT.U32.AND P0, PT, R18, 0xfd, PT ;  /* 0x000000fd1200780c */ /* 0x000fc80003f04070 */
[----:B------:R-:W-:-:S13]  /*0c50*/  ISETP.GT.U32.OR P0, PT, R19, 0xfd, P0 ;  /* 0x000000fd1300780c */ /* 0x000fda0000704470 */
[----:B------:R-:W-:Y:S01]  /*0c60*/  @!P0 IMAD.MOV.U32 R6, RZ, RZ, RZ ;  /* 0x000000ffff068224 */ /* 0x000fe200078e00ff */
[----:B------:R-:W-:Y:S06]  /*0c70*/  @!P0 BRA `(.L_x_20) ;  /* 0x00000000005c8947 */ /* 0x000fec0003800000 */
[----:B------:R-:W-:Y:S02]  /*0c80*/  FSETP.GTU.FTZ.AND P0, PT, |R0|, +INF , PT ;  /* 0x7f8000000000780b */ /* 0x000fe40003f1c200 */
[----:B------:R-:W-:-:S04]  /*0c90*/  FSETP.GTU.FTZ.AND P1, PT, |R3|, +INF , PT ;  /* 0x7f8000000300780b */ /* 0x000fc80003f3c200 */
[----:B------:R-:W-:-:S13]  /*0ca0*/  PLOP3.LUT P0, PT, P0, P1, PT, 0xf8, 0x8f ;  /* 0x00000000008f781c */ /* 0x000fda0000703f70 */
[----:B------:R-:W-:Y:S05]  /*0cb0*/  @P0 BRA `(.L_x_21) ;  /* 0x00000004004c0947 */ /* 0x000fea0003800000 */
[----:B------:R-:W-:-:S13]  /*0cc0*/  LOP3.LUT P0, RZ, R21, 0x7fffffff, R0, 0xc8, !PT ;  /* 0x7fffffff15ff7812 */ /* 0x000fda000780c800 */
[----:B------:R-:W-:Y:S05]  /*0cd0*/  @!P0 BRA `(.L_x_22) ;  /* 0x00000004003c8947 */ /* 0x000fea0003800000 */
[C---:B------:R-:W-:Y:S02]  /*0ce0*/  FSETP.NEU.FTZ.AND P2, PT, |R0|.reuse, +INF , PT ;  /* 0x7f8000000000780b */ /* 0x040fe40003f5d200 */
[----:B------:R-:W-:Y:S02]  /*0cf0*/  FSETP.NEU.FTZ.AND P1, PT, |R3|, +INF , PT ;  /* 0x7f8000000300780b */ /* 0x000fe40003f3d200 */
[----:B------:R-:W-:-:S11]  /*0d00*/  FSETP.NEU.FTZ.AND P0, PT, |R0|, +INF , PT ;  /* 0x7f8000000000780b */ /* 0x000fd60003f1d200 */
[----:B------:R-:W-:Y:S05]  /*0d10*/  @!P1 BRA !P2, `(.L_x_22) ;  /* 0x00000004002c9947 */ /* 0x000fea0005000000 */
[----:B------:R-:W-:-:S04]  /*0d20*/  LOP3.LUT P2, RZ, R0, 0x7fffffff, RZ, 0xc0, !PT ;  /* 0x7fffffff00ff7812 */ /* 0x000fc8000784c0ff */
[----:B------:R-:W-:-:S13]  /*0d30*/  PLOP3.LUT P1, PT, P1, P2, PT, 0x2f, 0xf2 ;  /* 0x0000000000f2781c */ /* 0x000fda0000f24577 */
[----:B------:R-:W-:Y:S05]  /*0d40*/  @P1 BRA `(.L_x_23) ;  /* 0x0000000400181947 */ /* 0x000fea0003800000 */
[----:B------:R-:W-:-:S04]  /*0d50*/  LOP3.LUT P1, RZ, R21, 0x7fffffff, RZ, 0xc0, !PT ;  /* 0x7fffffff15ff7812 */ /* 0x000fc8000782c0ff */
[----:B------:R-:W-:-:S13]  /*0d60*/  PLOP3.LUT P0, PT, P0, P1, PT, 0x2f, 0xf2 ;  /* 0x0000000000f2781c */ /* 0x000fda0000702577 */
[----:B------:R-:W-:Y:S05]  /*0d70*/  @P0 BRA `(.L_x_24) ;  /* 0x0000000400000947 */ /* 0x000fea0003800000 */
[----:B------:R-:W-:Y:S02]  /*0d80*/  ISETP.GE.AND P0, PT, R19, RZ, PT ;  /* 0x000000ff1300720c */ /* 0x000fe40003f06270 */
[----:B------:R-:W-:-:S11]  /*0d90*/  ISETP.GE.AND P1, PT, R18, RZ, PT ;  /* 0x000000ff1200720c */ /* 0x000fd60003f26270 */
[----:B------:R-:W-:Y:S01]  /*0da0*/  @P0 MOV R6, RZ ;  /* 0x000000ff00060202 */ /* 0x000fe20000000f00 */
[----:B------:R-:W-:Y:S02]  /*0db0*/  @!P0 IMAD.MOV.U32 R6, RZ, RZ, -0x40 ;  /* 0xffffffc0ff068424 */ /* 0x000fe400078e00ff */
[----:B------:R-:W-:Y:S01]  /*0dc0*/  @!P0 FFMA R0, R0, 1.84467440737095516160e+19, RZ ;  /* 0x5f80000000008823 */ /* 0x000fe200000000ff */
[----:B------:R-:W-:Y:S01]  /*0dd0*/  @!P1 FFMA R21, R3, 1.84467440737095516160e+19, RZ ;  /* 0x5f80000003159823 */ /* 0x000fe200000000ff */
[----:B------:R-:W-:-:S07]  /*0de0*/  @!P1 VIADD R6, R6, 0x40 ;  /* 0x0000004006069836 */ /* 0x000fce0000000000 */
.L_x_20:
[----:B------:R-:W-:Y:S01]  /*0df0*/  LEA R18, R5, 0xc0800000, 0x17 ;  /* 0xc080000005127811 */ /* 0x000fe200078eb8ff */
[----:B------:R-:W-:Y:S01]  /*0e00*/  VIADD R8, R8, 0xffffff81 ;  /* 0xffffff8108087836 */ /* 0x000fe20000000000 */
[----:B------:R-:W-:Y:S02]  /*0e10*/  BSSY.RECONVERGENT B3, `(.L_x_25) ;  /* 0x0000035000037945 */ /* 0x000fe40003800200 */
[----:B------:R-:W-:Y:S01]  /*0e20*/  IADD3 R23, PT, PT, -R18, R21, RZ ;  /* 0x0000001512177210 */ /* 0x000fe20007ffe1ff */
[----:B------:R-:W-:-:S03]  /*0e30*/  IMAD R0, R8, -0x800000, R0 ;  /* 0xff80000008007824 */ /* 0x000fc600078e0200 */
[----:B------:R0:W1:Y:S01]  /*0e40*/  MUFU.RCP R18, R23 ;  /* 0x0000001700127308 */ /* 0x0000620000001000 */
[----:B------:R-:W-:Y:S01]  /*0e50*/  FADD.FTZ R19, -R23, -RZ ;  /* 0x800000ff17137221 */ /* 0x000fe20000010100 */
[----:B0-----:R-:W-:-:S04]  /*0e60*/  IADD3 R23, PT, PT, R8, 0x7f, -R5 ;  /* 0x0000007f08177810 */ /* 0x001fc80007ffe805 */
[----:B------:R-:W-:Y:S01]  /*0e70*/  IADD3 R23, PT, PT, R23, R6, RZ ;  /* 0x0000000617177210 */ /* 0x000fe20007ffe0ff */
[----:B-1----:R-:W-:-:S04]  /*0e80*/  FFMA R21, R18, R19, 1 ;  /* 0x3f80000012157423 */ /* 0x002fc80000000013 */
[----:B------:R-:W-:-:S04]  /*0e90*/  FFMA R21, R18, R21, R18 ;  /* 0x0000001512157223 */ /* 0x000fc80000000012 */
[----:B------:R-:W-:-:S04]  /*0ea0*/  FFMA R18, R0, R21, RZ ;  /* 0x0000001500127223 */ /* 0x000fc800000000ff */
[----:B------:R-:W-:-:S04]  /*0eb0*/  FFMA R22, R19, R18, R0 ;  /* 0x0000001213167223 */ /* 0x000fc80000000000 */
[----:B------:R-:W-:-:S04]  /*0ec0*/  FFMA R22, R21, R22, R18 ;  /* 0x0000001615167223 */ /* 0x000fc80000000012 */
[----:B------:R-:W-:-:S04]  /*0ed0*/  FFMA R19, R19, R22, R0 ;  /* 0x0000001613137223 */ /* 0x000fc80000000000 */
[----:B------:R-:W-:-:S05]  /*0ee0*/  FFMA R0, R21, R19, R22 ;  /* 0x0000001315007223 */ /* 0x000fca0000000016 */
[----:B------:R-:W-:-:S04]  /*0ef0*/  SHF.R.U32.HI R5, RZ, 0x17, R0 ;  /* 0x00000017ff057819 */ /* 0x000fc80000011600 */
[----:B------:R-:W-:-:S05]  /*0f00*/  LOP3.LUT R6, R5, 0xff, RZ, 0xc0, !PT ;  /* 0x000000ff05067812 */ /* 0x000fca00078ec0ff */
[----:B------:R-:W-:-:S05]  /*0f10*/  IMAD.IADD R5, R6, 0x1, R23 ;  /* 0x0000000106057824 */ /* 0x000fca00078e0217 */
[----:B------:R-:W-:-:S04]  /*0f20*/  IADD3 R6, PT, PT, R5, -0x1, RZ ;  /* 0xffffffff05067810 */ /* 0x000fc80007ffe0ff */
[----:B------:R-:W-:-:S13]  /*0f30*/  ISETP.GE.U32.AND P0, PT, R6, 0xfe, PT ;  /* 0x000000fe0600780c */ /* 0x000fda0003f06070 */
[----:B------:R-:W-:Y:S05]  /*0f40*/  @!P0 BRA `(.L_x_26) ;  /* 0x0000000000808947 */ /* 0x000fea0003800000 */
[----:B------:R-:W-:-:S13]  /*0f50*/  ISETP.GT.AND P0, PT, R5, 0xfe, PT ;  /* 0x000000fe0500780c */ /* 0x000fda0003f04270 */
[----:B------:R-:W-:Y:S05]  /*0f60*/  @P0 BRA `(.L_x_27) ;  /* 0x00000000006c0947 */ /* 0x000fea0003800000 */
[----:B------:R-:W-:-:S13]  /*0f70*/  ISETP.GE.AND P0, PT, R5, 0x1, PT ;  /* 0x000000010500780c */ /* 0x000fda0003f06270 */
[----:B------:R-:W-:Y:S05]  /*0f80*/  @P0 BRA `(.L_x_28) ;  /* 0x0000000000740947 */ /* 0x000fea0003800000 */
[----:B------:R-:W-:Y:S02]  /*0f90*/  ISETP.GE.AND P0, PT, R5, -0x18, PT ;  /* 0xffffffe80500780c */ /* 0x000fe40003f06270 */
[----:B------:R-:W-:-:S11]  /*0fa0*/  LOP3.LUT R0, R0, 0x80000000, RZ, 0xc0, !PT ;  /* 0x8000000000007812 */ /* 0x000fd600078ec0ff */
[----:B------:R-:W-:Y:S05]  /*0fb0*/  @!P0 BRA `(.L_x_28) ;  /* 0x0000000000688947 */ /* 0x000fea0003800000 */
[CCC-:B------:R-:W-:Y:S01]  /*0fc0*/  FFMA.RZ R6, R21.reuse, R19.reuse, R22.reuse ;  /* 0x0000001315067223 */ /* 0x1c0fe2000000c016 */
[CCC-:B------:R-:W-:Y:S01]  /*0fd0*/  FFMA.RP R8, R21.reuse, R19.reuse, R22.reuse ;  /* 0x0000001315087223 */ /* 0x1c0fe20000008016 */
[----:B------:R-:W-:Y:S01]  /*0fe0*/  FFMA.RM R19, R21, R19, R22 ;  /* 0x0000001315137223 */ /* 0x000fe20000004016 */
[C---:B------:R-:W-:Y:S01]  /*0ff0*/  VIADD R18, R5.reuse, 0x20 ;  /* 0x0000002005127836 */ /* 0x040fe20000000000 */
[C---:B------:R-:W-:Y:S02]  /*1000*/  ISETP.NE.AND P2, PT, R5.reuse, RZ, PT ;  /* 0x000000ff0500720c */ /* 0x040fe40003f45270 */
[----:B------:R-:W-:Y:S02]  /*1010*/  LOP3.LUT R6, R6, 0x7fffff, RZ, 0xc0, !PT ;  /* 0x007fffff06067812 */ /* 0x000fe400078ec0ff */
[----:B------:R-:W-:Y:S02]  /*1020*/  ISETP.NE.AND P1, PT, R5, RZ, PT ;  /* 0x000000ff0500720c */ /* 0x000fe40003f25270 */
[----:B------:R-:W-:-:S02]  /*1030*/  LOP3.LUT R21, R6, 0x800000, RZ, 0xfc, !PT ;  /* 0x0080000006157812 */ /* 0x000fc400078efcff */
[----:B------:R-:W-:Y:S02]  /*1040*/  IADD3 R5, PT, PT, -R5, RZ, RZ ;  /* 0x000000ff05057210 */ /* 0x000fe40007ffe1ff */
[----:B------:R-:W-:Y:S02]  /*1050*/  SHF.L.U32 R18, R21, R18, RZ ;  /* 0x0000001215127219 */ /* 0x000fe400000006ff */
[----:B------:R-:W-:Y:S02]  /*1060*/  FSETP.NEU.FTZ.AND P0, PT, R8, R19, PT ;  /* 0x000000130800720b */ /* 0x000fe40003f1d000 */
[----:B------:R-:W-:Y:S02]  /*1070*/  SEL R8, R5, RZ, P2 ;  /* 0x000000ff05087207 */ /* 0x000fe40001000000 */
[----:B------:R-:W-:Y:S02]  /*1080*/  ISETP.NE.AND P1, PT, R18, RZ, P1 ;  /* 0x000000ff1200720c */ /* 0x000fe40000f25270 */
[----:B------:R-:W-:-:S02]  /*1090*/  SHF.R.U32.HI R8, RZ, R8, R21 ;  /* 0x00000008ff087219 */ /* 0x000fc40000011615 */
[----:B------:R-:W-:Y:S02]  /*10a0*/  PLOP3.LUT P0, PT, P0, P1, PT, 0xf8, 0x8f ;  /* 0x00000000008f781c */ /* 0x000fe40000703f70 */
[----:B------:R-:W-:Y:S02]  /*10b0*/  SHF.R.U32.HI R6, RZ, 0x1, R8 ;  /* 0x00000001ff067819 */ /* 0x000fe40000011608 */
[----:B------:R-:W-:-:S04]  /*10c0*/  SEL R5, RZ, 0x1, !P0 ;  /* 0x00000001ff057807 */ /* 0x000fc80004000000 */
[----:B------:R-:W-:-:S04]  /*10d0*/  LOP3.LUT R5, R5, 0x1, R6, 0xf8, !PT ;  /* 0x0000000105057812 */ /* 0x000fc800078ef806 */
[----:B------:R-:W-:-:S05]  /*10e0*/  LOP3.LUT R5, R5, R8, RZ, 0xc0, !PT ;  /* 0x0000000805057212 */ /* 0x000fca00078ec0ff */
[----:B------:R-:W-:-:S05]  /*10f0*/  IMAD.IADD R5, R6, 0x1, R5 ;  /* 0x0000000106057824 */ /* 0x000fca00078e0205 */
[----:B------:R-:W-:Y:S01]  /*1100*/  LOP3.LUT R0, R5, R0, RZ, 0xfc, !PT ;  /* 0x0000000005007212 */ /* 0x000fe200078efcff */
[----:B------:R-:W-:Y:S06]  /*1110*/  BRA `(.L_x_28) ;  /* 0x0000000000107947 */ /* 0x000fec0003800000 */
.L_x_27:
[----:B------:R-:W-:-:S04]  /*1120*/  LOP3.LUT R0, R0, 0x80000000, RZ, 0xc0, !PT ;  /* 0x8000000000007812 */ /* 0x000fc800078ec0ff */
[----:B------:R-:W-:Y:S01]  /*1130*/  LOP3.LUT R0, R0, 0x7f800000, RZ, 0xfc, !PT ;  /* 0x7f80000000007812 */ /* 0x000fe200078efcff */
[----:B------:R-:W-:Y:S06]  /*1140*/  BRA `(.L_x_28) ;  /* 0x0000000000047947 */ /* 0x000fec0003800000 */
.L_x_26:
[----:B------:R-:W-:-:S07]  /*1150*/  LEA R0, R23, R0, 0x17 ;  /* 0x0000000017007211 */ /* 0x000fce00078eb8ff */
.L_x_28:
[----:B------:R-:W-:Y:S05]  /*1160*/  BSYNC.RECONVERGENT B3 ;  /* 0x0000000000037941 */ /* 0x000fea0003800200 */
.L_x_25:
[----:B------:R-:W-:Y:S05]  /*1170*/  BRA `(.L_x_29) ;  /* 0x0000000000207947 */ /* 0x000fea0003800000 */
.L_x_24:
[----:B------:R-:W-:-:S04]  /*1180*/  LOP3.LUT R0, R21, 0x80000000, R0, 0x48, !PT ;  /* 0x8000000015007812 */ /* 0x000fc800078e4800 */
[----:B------:R-:W-:Y:S01]  /*1190*/  LOP3.LUT R0, R0, 0x7f800000, RZ, 0xfc, !PT ;  /* 0x7f80000000007812 */ /* 0x000fe200078efcff */
[----:B------:R-:W-:Y:S06]  /*11a0*/  BRA `(.L_x_29) ;  /* 0x0000000000147947 */ /* 0x000fec0003800000 */
.L_x_23:
[----:B------:R-:W-:Y:S01]  /*11b0*/  LOP3.LUT R0, R21, 0x80000000, R0, 0x48, !PT ;  /* 0x8000000015007812 */ /* 0x000fe200078e4800 */
[----:B------:R-:W-:Y:S06]  /*11c0*/  BRA `(.L_x_29) ;  /* 0x00000000000c7947 */ /* 0x000fec0003800000 */
.L_x_22:
[----:B------:R-:W0:Y:S01]  /*11d0*/  MUFU.RSQ R0, -QNAN ;  /* 0xffc0000000007908 */ /* 0x000e220000001400 */
[----:B------:R-:W-:Y:S05]  /*11e0*/  BRA `(.L_x_29) ;  /* 0x0000000000047947 */ /* 0x000fea0003800000 */
.L_x_21:
[----:B------:R-:W-:-:S07]  /*11f0*/  FADD.FTZ R0, R0, R3 ;  /* 0x0000000300007221 */ /* 0x000fce0000010000 */
.L_x_29:
[----:B------:R-:W-:Y:S05]  /*1200*/  BSYNC.RECONVERGENT B2 ;  /* 0x0000000000027941 */ /* 0x000fea0003800200 */
.L_x_19:
[----:B------:R-:W-:Y:S02]  /*1210*/  HFMA2 R19, -RZ, RZ, 0, 0 ;  /* 0x00000000ff137431 */ /* 0x000fe400000001ff */
[----:B------:R-:W-:-:S04]  /*1220*/  IMAD.MOV.U32 R18, RZ, RZ, R2 ;  /* 0x000000ffff127224 */ /* 0x000fc800078e0002 */
[----:B0-----:R-:W-:Y:S05]  /*1230*/  RET.REL.NODEC R18 `(_Z9init_lineiPfS_) ;  /* 0xffffffec12707950 */ /* 0x001fea0003c3ffff */
.L_x_30:
        /* <DEDUP_REMOVED lines=12> */
.L_x_31:


//--------------------- .nv.shared.reserved.0     --------------------------
	.section	.nv.shared.reserved.0,"aw",@nobits
	.weak		__nv_reservedSMEM_offset_0_alias
	.size		__nv_reservedSMEM_offset_0_alias, 0, 64
	.other		__nv_reservedSMEM_offset_0_alias,@"STO_CUDA_RESERVED_SHARED STV_DEFAULT"
__nv_reservedSMEM_offset_0_alias:
	.zero		0
	.zero		64


//--------------------- .nv.constant0._Z6updateiiPfS_ --------------------------
	.section	.nv.constant0._Z6updateiiPfS_,"a",@progbits
	.sectionflags	@""
	.align	4
.nv.constant0._Z6updateiiPfS_:
	.zero		920


//--------------------- .nv.constant0._Z9init_lineiPfS_ --------------------------
	.section	.nv.constant0._Z9init_lineiPfS_,"a",@progbits
	.sectionflags	@""
	.align	4
.nv.constant0._Z9init_lineiPfS_:
	.zero		920


//--------------------- SYMBOLS --------------------------

	.type		.nv.reservedSmem.offset0,@object
	.size		.nv.reservedSmem.offset0,0x4
